	.headerflags	@"EF_CUDA_TEXMODE_UNIFIED EF_CUDA_64BIT_ADDRESS EF_CUDA_ACCELERATORS EF_CUDA_SM90 EF_CUDA_VIRTUAL_SM(EF_CUDA_SM90)"
	.elftype	@"ET_EXEC"


//--------------------- .nv.info                  --------------------------
	.section	.nv.info,"",@"SHT_CUDA_INFO"
	.align	4


	//----- nvinfo : EIATTR_REGCOUNT
	.align		4
        /*0000*/ 	.byte	0x04, 0x2f
        /*0002*/ 	.short	(.L_1 - .L_0)
	.align		4
.L_0:
        /*0004*/ 	.word	index@(triton_poi_fused_cat_7)
        /*0008*/ 	.word	0x00000012


	//----- nvinfo : EIATTR_MIN_STACK_SIZE
	.align		4
.L_1:
        /*000c*/ 	.byte	0x04, 0x12
        /*000e*/ 	.short	(.L_3 - .L_2)
	.align		4
.L_2:
        /*0010*/ 	.word	index@(triton_poi_fused_cat_7)
        /*0014*/ 	.word	0x00000000


	//----- nvinfo : EIATTR_FRAME_SIZE
	.align		4
.L_3:
        /*0018*/ 	.byte	0x04, 0x11
        /*001a*/ 	.short	(.L_5 - .L_4)
	.align		4
.L_4:
        /*001c*/ 	.word	index@(triton_poi_fused_cat_7)
        /*0020*/ 	.word	0x00000000


	//----- nvinfo : EIATTR_MIN_STACK_SIZE
	.align		4
.L_5:
        /*0024*/ 	.byte	0x04, 0x12
        /*0026*/ 	.short	(.L_7 - .L_6)
	.align		4
.L_6:
        /*0028*/ 	.word	index@(triton_poi_fused_cat_7)
        /*002c*/ 	.word	0x00000000
.L_7:


//--------------------- .nv.info.triton_poi_fused_cat_7 --------------------------
	.section	.nv.info.triton_poi_fused_cat_7,"",@"SHT_CUDA_INFO"
	.sectionflags	@""
	.align	4


	//----- nvinfo : EIATTR_CUDA_API_VERSION
	.align		4
        /*0000*/ 	.byte	0x04, 0x37
        /*0002*/ 	.short	(.L_9 - .L_8)
.L_8:
        /*0004*/ 	.word	0x0000007c


	//----- nvinfo : EIATTR_KPARAM_INFO
	.align		4
.L_9:
        /*0008*/ 	.byte	0x04, 0x17
        /*000a*/ 	.short	(.L_11 - .L_10)
.L_10:
        /*000c*/ 	.word	0x00000000
        /*0010*/ 	.short	0x0002
        /*0012*/ 	.short	0x0010
        /*0014*/ 	.byte	0x00, 0xf0, 0x11, 0x00


	//----- nvinfo : EIATTR_KPARAM_INFO
	.align		4
.L_11:
        /*0018*/ 	.byte	0x04, 0x17
        /*001a*/ 	.short	(.L_13 - .L_12)
.L_12:
        /*001c*/ 	.word	0x00000000
        /*0020*/ 	.short	0x0001
        /*0022*/ 	.short	0x0008
        /*0024*/ 	.byte	0x00, 0xf4, 0x21, 0x00


	//----- nvinfo : EIATTR_KPARAM_INFO
	.align		4
.L_13:
        /*0028*/ 	.byte	0x04, 0x17
        /*002a*/ 	.short	(.L_15 - .L_14)
.L_14:
        /*002c*/ 	.word	0x00000000
        /*0030*/ 	.short	0x0000
        /*0032*/ 	.short	0x0000
        /*0034*/ 	.byte	0x00, 0xf4, 0x21, 0x00


	//----- nvinfo : EIATTR_SPARSE_MMA_MASK
	.align		4
.L_15:
        /*0038*/ 	.byte	0x03, 0x50
        /*003a*/ 	.short	0x0000


	//----- nvinfo : EIATTR_MAXREG_COUNT
	.align		4
        /*003c*/ 	.byte	0x03, 0x1b
        /*003e*/ 	.short	0x00ff


	//----- nvinfo : EIATTR_EXIT_INSTR_OFFSETS
	.align		4
        /*0040*/ 	.byte	0x04, 0x1c
        /*0042*/ 	.short	(.L_17 - .L_16)


	//   ....[0]....
.L_16:
        /*0044*/ 	.word	0x00000280


	//   ....[1]....
        /*0048*/ 	.word	0x000002a0


	//----- nvinfo : EIATTR_REQNTID
	.align		4
.L_17:
        /*004c*/ 	.byte	0x04, 0x10
        /*004e*/ 	.short	(.L_19 - .L_18)
.L_18:
        /*0050*/ 	.word	0x00000080
        /*0054*/ 	.word	0x00000001
        /*0058*/ 	.word	0x00000001


	//----- nvinfo : EIATTR_CBANK_PARAM_SIZE
	.align		4
.L_19:
        /*005c*/ 	.byte	0x03, 0x19
        /*005e*/ 	.short	0x0014


	//----- nvinfo : EIATTR_PARAM_CBANK
	.align		4
        /*0060*/ 	.byte	0x04, 0x0a
        /*0062*/ 	.short	(.L_21 - .L_20)
	.align		4
.L_20:
        /*0064*/ 	.word	index@(.nv.constant0.triton_poi_fused_cat_7)
        /*0068*/ 	.short	0x0210
        /*006a*/ 	.short	0x0014


	//----- nvinfo : EIATTR_SW_WAR
	.align		4
.L_21:
        /*006c*/ 	.byte	0x04, 0x36
        /*006e*/ 	.short	(.L_23 - .L_22)
.L_22:
        /*0070*/ 	.word	0x00000008
.L_23:


//--------------------- .nv.callgraph             --------------------------
	.section	.nv.callgraph,"",@"SHT_CUDA_CALLGRAPH"
	.align	4
	.sectionentsize	8
	.align		4
        /*0000*/ 	.word	0x00000000
	.align		4
        /*0004*/ 	.word	0xffffffff
	.align		4
        /*0008*/ 	.word	0x00000000
	.align		4
        /*000c*/ 	.word	0xfffffffe
	.align		4
        /*0010*/ 	.word	0x00000000
	.align		4
        /*0014*/ 	.word	0xfffffffd
	.align		4
        /*0018*/ 	.word	0x00000000
	.align		4
        /*001c*/ 	.word	0xfffffffc


//--------------------- .text.triton_poi_fused_cat_7 --------------------------
	.section	.text.triton_poi_fused_cat_7,"ax",@progbits
	.align	128
        .global         triton_poi_fused_cat_7
        .type           triton_poi_fused_cat_7,@function
        .size           triton_poi_fused_cat_7,(.L_x_1 - triton_poi_fused_cat_7)
        .other          triton_poi_fused_cat_7,@"STO_CUDA_ENTRY STV_DEFAULT"
triton_poi_fused_cat_7:
.text.triton_poi_fused_cat_7:
[----:B------:R-:W0:Y:S02]  /*0000*/  LDC R1, c[0x0][0x28] ;  /* 0x00000a00ff017b82 */ /* 0x000e240000000800 */
[----:B------:R-:W1:Y:S01]  /*0010*/  S2R R0, SR_TID.X ;  /* 0x0000000000007919 */ /* 0x000e620000002100 */
[----:B------:R-:W-:Y:S01]  /*0020*/  CS2R R10, SRZ ;  /* 0x00000000000a7805 */ /* 0x000fe2000001ff00 */
[----:B------:R-:W-:Y:S01]  /*0030*/  ULDC.64 UR4, c[0x0][0x208] ;  /* 0x0000820000047ab9 */ /* 0x000fe20000000a00 */
[----:B------:R-:W2:Y:S01]  /*0040*/  LDC.64 R8, c[0x0][0x218] ;  /* 0x00008600ff087b82 */ /* 0x000ea20000000a00 */
[----:B------:R-:W3:Y:S01]  /*0050*/  S2R R3, SR_CTAID.X ;  /* 0x0000000000037919 */ /* 0x000ee20000002500 */
[----:B-1----:R-:W-:Y:S02]  /*0060*/  LOP3.LUT R0, R0, 0x7f, RZ, 0xc0, !PT ;  /* 0x0000007f00007812 */ /* 0x002fe400078ec0ff */
[----:B---3--:R-:W-:-:S03]  /*0070*/  SHF.R.S32.HI R5, RZ, 0x17, R3 ;  /* 0x00000017ff057819 */ /* 0x008fc60000011403 */
[----:B------:R-:W-:Y:S02]  /*0080*/  IMAD R7, R3, 0x100, R0 ;  /* 0x0000010003077824 */ /* 0x000fe400078e0200 */
[----:B------:R-:W1:Y:S01]  /*0090*/  LDC.64 R2, c[0x0][0x210] ;  /* 0x00008400ff027b82 */ /* 0x000e620000000a00 */
[----:B------:R-:W-:Y:S02]  /*00a0*/  SGXT R5, R5, 0x1 ;  /* 0x000000010505781a */ /* 0x000fe40000000200 */
[----:B------:R-:W-:-:S04]  /*00b0*/  SHF.R.S32.HI R0, RZ, 0x1f, R7 ;  /* 0x0000001fff007819 */ /* 0x000fc80000011407 */
[----:B------:R-:W-:Y:S01]  /*00c0*/  LEA.HI R4, R0, R7, RZ, 0x2 ;  /* 0x0000000700047211 */ /* 0x000fe200078f10ff */
[----:B------:R-:W-:-:S03]  /*00d0*/  VIADD R0, R7, 0x80 ;  /* 0x0000008007007836 */ /* 0x000fc60000000000 */
[----:B------:R-:W-:Y:S02]  /*00e0*/  LOP3.LUT R6, R4, 0xfffffffc, RZ, 0xc0, !PT ;  /* 0xfffffffc04067812 */ /* 0x000fe400078ec0ff */
[----:B------:R-:W-:Y:S02]  /*00f0*/  SHF.R.S32.HI R4, RZ, 0x2, R4 ;  /* 0x00000002ff047819 */ /* 0x000fe40000011404 */
[----:B------:R-:W-:Y:S02]  /*0100*/  IADD3 R6, R7, 0x1, -R6 ;  /* 0x0000000107067810 */ /* 0x000fe40007ffe806 */
[----:B------:R-:W-:Y:S02]  /*0110*/  LEA.HI R5, R5, R0, RZ, 0x2 ;  /* 0x0000000005057211 */ /* 0x000fe400078f10ff */
[----:B------:R-:W-:Y:S02]  /*0120*/  ISETP.GE.U32.AND P1, PT, R6, 0x4, PT ;  /* 0x000000040600780c */ /* 0x000fe40003f26070 */
[----:B------:R-:W-:-:S02]  /*0130*/  LOP3.LUT R4, R4, 0x80000003, RZ, 0xc0, !PT ;  /* 0x8000000304047812 */ /* 0x000fc400078ec0ff */
[----:B------:R-:W-:Y:S02]  /*0140*/  SHF.R.S32.HI R5, RZ, 0x2, R5 ;  /* 0x00000002ff057819 */ /* 0x000fe40000011405 */
[----:B------:R-:W-:Y:S02]  /*0150*/  ISETP.GT.AND P0, PT, R4, RZ, !P1 ;  /* 0x000000ff0400720c */ /* 0x000fe40004f04270 */
[----:B------:R-:W-:Y:S02]  /*0160*/  LOP3.LUT R5, R5, 0x80000003, RZ, 0xc0, !PT ;  /* 0x8000000305057812 */ /* 0x000fe400078ec0ff */
[----:B------:R-:W-:Y:S02]  /*0170*/  ISETP.LT.AND P0, PT, R7, 0x100, P0 ;  /* 0x000001000700780c */ /* 0x000fe40000701270 */
[----:B------:R-:W-:Y:S01]  /*0180*/  ISETP.GT.AND P1, PT, R5, RZ, !P1 ;  /* 0x000000ff0500720c */ /* 0x000fe20004f24270 */
[----:B------:R-:W-:-:S03]  /*0190*/  VIADD R5, R7, 0xfffffffd ;  /* 0xfffffffd07057836 */ /* 0x000fc60000000000 */
[----:B------:R-:W-:Y:S01]  /*01a0*/  ISETP.LT.AND P1, PT, R0, 0x100, P1 ;  /* 0x000001000000780c */ /* 0x000fe20000f21270 */
[----:B-1----:R-:W-:-:S06]  /*01b0*/  IMAD.WIDE R4, R5, 0x4, R2 ;  /* 0x0000000405047825 */ /* 0x002fcc00078e0202 */
[----:B------:R-:W3:Y:S01]  /*01c0*/  @P0 LDG.E R10, desc[UR4][R4.64] ;  /* 0x00000004040a0981 */ /* 0x000ee2000c1e1900 */
[----:B------:R-:W-:-:S05]  /*01d0*/  IMAD.WIDE R2, R7, 0x4, R2 ;  /* 0x0000000407027825 */ /* 0x000fca00078e0202 */
[----:B------:R-:W4:Y:S01]  /*01e0*/  @P1 LDG.E R11, desc[UR4][R2.64+0x1f4] ;  /* 0x0001f404020b1981 */ /* 0x000f22000c1e1900 */
[C---:B------:R-:W-:Y:S01]  /*01f0*/  ISETP.GE.AND P3, PT, R7.reuse, 0x100, PT ;  /* 0x000001000700780c */ /* 0x040fe20003f66270 */
[----:B------:R-:W-:Y:S01]  /*0200*/  IMAD R7, R7, 0x19, RZ ;  /* 0x0000001907077824 */ /* 0x000fe200078e02ff */
[----:B------:R-:W-:-:S03]  /*0210*/  ISETP.GE.AND P2, PT, R0, 0x100, PT ;  /* 0x000001000000780c */ /* 0x000fc60003f46270 */
[C---:B------:R-:W-:Y:S02]  /*0220*/  VIADD R13, R7.reuse, 0xc80 ;  /* 0x00000c80070d7836 */ /* 0x040fe40000000000 */
[----:B--2---:R-:W-:-:S04]  /*0230*/  IMAD.WIDE R6, R7, 0x4, R8 ;  /* 0x0000000407067825 */ /* 0x004fc800078e0208 */
[----:B------:R-:W-:Y:S01]  /*0240*/  IMAD.WIDE R8, R13, 0x4, R8 ;  /* 0x000000040d087825 */ /* 0x000fe200078e0208 */
[----:B---3--:R-:W-:-:S05]  /*0250*/  SEL R15, R10, 0xc61c4000, P0 ;  /* 0xc61c40000a0f7807 */ /* 0x008fca0000000000 */
[----:B------:R1:W-:Y:S01]  /*0260*/  @!P3 STG.E desc[UR4][R6.64], R15 ;  /* 0x0000000f0600b986 */ /* 0x0003e2000c101904 */
[----:B----4-:R-:W-:Y:S01]  /*0270*/  SEL R11, R11, 0xc61c4000, P1 ;  /* 0xc61c40000b0b7807 */ /* 0x010fe20000800000 */
[----:B------:R-:W-:Y:S06]  /*0280*/  @P2 EXIT ;  /* 0x000000000000294d */ /* 0x000fec0003800000 */
[----:B------:R-:W-:Y:S01]  /*0290*/  STG.E desc[UR4][R8.64], R11 ;  /* 0x0000000b08007986 */ /* 0x000fe2000c101904 */
[----:B------:R-:W-:Y:S05]  /*02a0*/  EXIT ;  /* 0x000000000000794d */ /* 0x000fea0003800000 */
.L_x_0:
[----:B------:R-:W-:-:S00]  /*02b0*/  BRA `(.L_x_0) ;  /* 0xfffffffc00fc7947 */ /* 0x000fc0000383ffff */
[----:B------:R-:W-:-:S00]  /*02c0*/  NOP ;  /* 0x0000000000007918 */ /* 0x000fc00000000000 */
        /* <DEDUP_REMOVED lines=11> */
.L_x_1:


//--------------------- .nv.constant0.triton_poi_fused_cat_7 --------------------------
	.section	.nv.constant0.triton_poi_fused_cat_7,"a",@progbits
	.sectionflags	@""
	.align	4
.nv.constant0.triton_poi_fused_cat_7:
	.zero		548
